//
// Generated by NVIDIA NVVM Compiler
//
// Compiler Build ID: CL-36424714
// Cuda compilation tools, release 13.0, V13.0.88
// Based on NVVM 20.0.0
//

.version 9.0
.target sm_100
.address_size 64

	// .globl	_Z19multiBlockReductionPfS_
// _ZZ19multiBlockReductionPfS_E5sdata has been demoted

.visible .entry _Z19multiBlockReductionPfS_(
	.param .u64 .ptr .align 1 _Z19multiBlockReductionPfS__param_0,
	.param .u64 .ptr .align 1 _Z19multiBlockReductionPfS__param_1
)
{
	.reg .pred 	%p<7>;
	.reg .b32 	%r<17>;
	.reg .b32 	%f<12>;
	.reg .b64 	%rd<9>;
	// demoted variable
	.shared .align 4 .b8 _ZZ19multiBlockReductionPfS_E5sdata[2048];
	ld.param.u64 	%rd3, [_Z19multiBlockReductionPfS__param_0];
	ld.param.u64 	%rd2, [_Z19multiBlockReductionPfS__param_1];
	cvta.to.global.u64 	%rd1, %rd3;
	mov.u32 	%r1, %tid.x;
	mov.u32 	%r8, %ctaid.x;
	mov.u32 	%r16, %ntid.x;
	mul.lo.s32 	%r9, %r16, %r8;
	shl.b32 	%r10, %r9, 1;
	add.s32 	%r3, %r10, %r1;
	shl.b32 	%r11, %r1, 2;
	mov.u32 	%r12, _ZZ19multiBlockReductionPfS_E5sdata;
	add.s32 	%r4, %r12, %r11;
	mov.b32 	%r13, 0;
	st.shared.u32 	[%r4], %r13;
	setp.gt.u32 	%p1, %r3, 1048575;
	mov.f32 	%f11, 0f00000000;
	@%p1 bra 	$L__BB0_2;
	mul.wide.u32 	%rd4, %r3, 4;
	add.s64 	%rd5, %rd1, %rd4;
	ld.global.f32 	%f11, [%rd5];
	st.shared.f32 	[%r4], %f11;
$L__BB0_2:
	add.s32 	%r5, %r3, %r16;
	setp.gt.u32 	%p2, %r5, 1048575;
	@%p2 bra 	$L__BB0_4;
	mul.wide.u32 	%rd6, %r5, 4;
	add.s64 	%rd7, %rd1, %rd6;
	ld.global.f32 	%f4, [%rd7];
	add.f32 	%f5, %f4, %f11;
	st.shared.f32 	[%r4], %f5;
$L__BB0_4:
	bar.sync 	0;
	setp.lt.u32 	%p3, %r16, 2;
	@%p3 bra 	$L__BB0_8;
$L__BB0_5:
	shr.u32 	%r7, %r16, 1;
	setp.ge.u32 	%p4, %r1, %r7;
	@%p4 bra 	$L__BB0_7;
	shl.b32 	%r14, %r7, 2;
	add.s32 	%r15, %r4, %r14;
	ld.shared.f32 	%f6, [%r15];
	ld.shared.f32 	%f7, [%r4];
	add.f32 	%f8, %f6, %f7;
	st.shared.f32 	[%r4], %f8;
$L__BB0_7:
	bar.sync 	0;
	setp.gt.u32 	%p5, %r16, 3;
	mov.u32 	%r16, %r7;
	@%p5 bra 	$L__BB0_5;
$L__BB0_8:
	setp.ne.s32 	%p6, %r1, 0;
	@%p6 bra 	$L__BB0_10;
	ld.shared.f32 	%f9, [_ZZ19multiBlockReductionPfS_E5sdata];
	cvta.to.global.u64 	%rd8, %rd2;
	atom.global.add.f32 	%f10, [%rd8], %f9;
$L__BB0_10:
	ret;

}


// ===== COMPILED SASS (sm_100) =====

	.target	sm_100

	.elftype	@"ET_EXEC"


//--------------------- .note.nv.tkinfo           --------------------------
	.section	.note.nv.tkinfo,"",@"SHT_NOTE"
	.sectionflags	@"SHF_NOTE_NV_TKINFO"
	.tkinfo
        /*0018*/ 	.word	0x00000002
        /*0030*/ 	.string	""
        /*0030*/ 	.string	"ptxas"
        /*0030*/ 	.string	"Cuda compilation tools, release 13.0, V13.0.88"
        /*0030*/ 	.string	"Build cuda_13.0.r13.0/compiler.36424714_0"
        /*0030*/ 	.string	"-arch sm_100 -m 64 "



//--------------------- .note.nv.cuinfo           --------------------------
	.section	.note.nv.cuinfo,"",@"SHT_NOTE"
	.sectionflags	@"SHF_NOTE_NV_CUINFO"
        /*0018*/ 	.short	0x0002
        /*001a*/ 	.short	0x0064
        /*001c*/ 	.short	0x0082
	.zero		2


//--------------------- .nv.info                  --------------------------
	.section	.nv.info,"",@"SHT_CUDA_INFO"
	.align	4


	//----- nvinfo : EIATTR_REGCOUNT
	.align		4
        /*0000*/ 	.byte	0x04, 0x2f
        /*0002*/ 	.short	(.L_1 - .L_0)
	.align		4
.L_0:
        /*0004*/ 	.word	index@(_Z19multiBlockReductionPfS_)
        /*0008*/ 	.word	0x00000010


	//----- nvinfo : EIATTR_FRAME_SIZE
	.align		4
.L_1:
        /*000c*/ 	.byte	0x04, 0x11
        /*000e*/ 	.short	(.L_3 - .L_2)
	.align		4
.L_2:
        /*0010*/ 	.word	index@(_Z19multiBlockReductionPfS_)
        /*0014*/ 	.word	0x00000000


	//----- nvinfo : EIATTR_MIN_STACK_SIZE
	.align		4
.L_3:
        /*0018*/ 	.byte	0x04, 0x12
        /*001a*/ 	.short	(.L_5 - .L_4)
	.align		4
.L_4:
        /*001c*/ 	.word	index@(_Z19multiBlockReductionPfS_)
        /*0020*/ 	.word	0x00000000
.L_5:


//--------------------- .nv.compat                --------------------------
	.section	.nv.compat,"",@"SHT_CUDA_COMPAT_INFO"
	.align	4
        /*0000*/ 	.byte	0x02, 0x09, 0x00, 0x00, 0x02, 0x02, 0x01, 0x00, 0x02, 0x05, 0x05, 0x00, 0x03, 0x07, 0x01, 0x01
        /*0010*/ 	.byte	0x02, 0x03, 0x00, 0x00, 0x02, 0x06, 0x01, 0x00, 0x04, 0x0b, 0x08, 0x00, 0x09, 0x00, 0x00, 0x00
        /*0020*/ 	.byte	0x00, 0x00, 0x00, 0x00


//--------------------- .nv.info._Z19multiBlockReductionPfS_ --------------------------
	.section	.nv.info._Z19multiBlockReductionPfS_,"",@"SHT_CUDA_INFO"
	.sectionflags	@""
	.align	4


	//----- nvinfo : EIATTR_CUDA_API_VERSION
	.align		4
        /*0000*/ 	.byte	0x04, 0x37
        /*0002*/ 	.short	(.L_7 - .L_6)
.L_6:
        /*0004*/ 	.word	0x00000082


	//----- nvinfo : EIATTR_KPARAM_INFO
	.align		4
.L_7:
        /*0008*/ 	.byte	0x04, 0x17
        /*000a*/ 	.short	(.L_9 - .L_8)
.L_8:
        /*000c*/ 	.word	0x00000000
        /*0010*/ 	.short	0x0001
        /*0012*/ 	.short	0x0008
        /*0014*/ 	.byte	0x00, 0xf5, 0x21, 0x00


	//----- nvinfo : EIATTR_KPARAM_INFO
	.align		4
.L_9:
        /*0018*/ 	.byte	0x04, 0x17
        /*001a*/ 	.short	(.L_11 - .L_10)
.L_10:
        /*001c*/ 	.word	0x00000000
        /*0020*/ 	.short	0x0000
        /*0022*/ 	.short	0x0000
        /*0024*/ 	.byte	0x00, 0xf5, 0x21, 0x00


	//----- nvinfo : EIATTR_SPARSE_MMA_MASK
	.align		4
.L_11:
        /*0028*/ 	.byte	0x03, 0x50
        /*002a*/ 	.short	0x0000


	//----- nvinfo : EIATTR_MAXREG_COUNT
	.align		4
        /*002c*/ 	.byte	0x03, 0x1b
        /*002e*/ 	.short	0x00ff


	//----- nvinfo : EIATTR_NUM_BARRIERS
	.align		4
        /*0030*/ 	.byte	0x02, 0x4c
        /*0032*/ 	.byte	0x01
	.zero		1


	//----- nvinfo : EIATTR_MERCURY_ISA_VERSION
	.align		4
        /*0034*/ 	.byte	0x03, 0x5f
        /*0036*/ 	.short	0x0101


	//----- nvinfo : EIATTR_VRC_CTA_INIT_COUNT
	.align		4
        /*0038*/ 	.byte	0x02, 0x4a
	.zero		1
	.zero		1


	//----- nvinfo : EIATTR_EXIT_INSTR_OFFSETS
	.align		4
        /*003c*/ 	.byte	0x04, 0x1c
        /*003e*/ 	.short	(.L_13 - .L_12)


	//   ....[0]....
.L_12:
        /*0040*/ 	.word	0x00000290


	//   ....[1]....
        /*0044*/ 	.word	0x00000300


	//----- nvinfo : EIATTR_CBANK_PARAM_SIZE
	.align		4
.L_13:
        /*0048*/ 	.byte	0x03, 0x19
        /*004a*/ 	.short	0x0010


	//----- nvinfo : EIATTR_PARAM_CBANK
	.align		4
        /*004c*/ 	.byte	0x04, 0x0a
        /*004e*/ 	.short	(.L_15 - .L_14)
	.align		4
.L_14:
        /*0050*/ 	.word	index@(.nv.constant0._Z19multiBlockReductionPfS_)
        /*0054*/ 	.short	0x0380
        /*0056*/ 	.short	0x0010


	//----- nvinfo : EIATTR_SW_WAR
	.align		4
.L_15:
        /*0058*/ 	.byte	0x04, 0x36
        /*005a*/ 	.short	(.L_17 - .L_16)
.L_16:
        /*005c*/ 	.word	0x00000008
.L_17:


//--------------------- .nv.callgraph             --------------------------
	.section	.nv.callgraph,"",@"SHT_CUDA_CALLGRAPH"
	.align	4
	.sectionentsize	8
	.align		4
        /*0000*/ 	.word	0x00000000
	.align		4
        /*0004*/ 	.word	0xffffffff
	.align		4
        /*0008*/ 	.word	0x00000000
	.align		4
        /*000c*/ 	.word	0xfffffffe
	.align		4
        /*0010*/ 	.word	0x00000000
	.align		4
        /*0014*/ 	.word	0xfffffffd
	.align		4
        /*0018*/ 	.word	0x00000000
	.align		4
        /*001c*/ 	.word	0xfffffffc


//--------------------- .text._Z19multiBlockReductionPfS_ --------------------------
	.section	.text._Z19multiBlockReductionPfS_,"ax",@progbits
	.align	128
        .global         _Z19multiBlockReductionPfS_
        .type           _Z19multiBlockReductionPfS_,@function
        .size           _Z19multiBlockReductionPfS_,(.L_x_3 - _Z19multiBlockReductionPfS_)
        .other          _Z19multiBlockReductionPfS_,@"STO_CUDA_ENTRY STV_DEFAULT"
_Z19multiBlockReductionPfS_:
.text._Z19multiBlockReductionPfS_:
[----:B------:R-:W-:Y:S01]  /*0000*/  LDC R1, c[0x0][0x37c] ;  /* 0x0000df00ff017b82 */ /* 0x000fe20000000800 */
[----:B------:R-:W0:Y:S07]  /*0010*/  S2R R9, SR_TID.X ;  /* 0x0000000000097919 */ /* 0x000e2e0000002100 */
[----:B------:R-:W1:Y:S01]  /*0020*/  S2UR UR4, SR_CTAID.X ;  /* 0x00000000000479c3 */ /* 0x000e620000002500 */
[----:B------:R-:W2:Y:S01]  /*0030*/  LDCU.64 UR6, c[0x0][0x358] ;  /* 0x00006b00ff0677ac */ /* 0x000ea20008000a00 */
[----:B------:R-:W-:-:S06]  /*0040*/  HFMA2 R13, -RZ, RZ, 0, 0 ;  /* 0x00000000ff0d7431 */ /* 0x000fcc00000001ff */
[----:B------:R-:W1:Y:S02]  /*0050*/  LDC R6, c[0x0][0x360] ;  /* 0x0000d800ff067b82 */ /* 0x000e640000000800 */
[----:B-1----:R-:W-:-:S04]  /*0060*/  IMAD R0, R6, UR4, RZ ;  /* 0x0000000406007c24 */ /* 0x002fc8000f8e02ff */
[----:B0-----:R-:W-:-:S04]  /*0070*/  IMAD R7, R0, 0x2, R9 ;  /* 0x0000000200077824 */ /* 0x001fc800078e0209 */
[C---:B------:R-:W-:Y:S01]  /*0080*/  IMAD.IADD R11, R7.reuse, 0x1, R6 ;  /* 0x00000001070b7824 */ /* 0x040fe200078e0206 */
[----:B------:R-:W-:-:S04]  /*0090*/  ISETP.GT.U32.AND P1, PT, R7, 0xfffff, PT ;  /* 0x000fffff0700780c */ /* 0x000fc80003f24070 */
[----:B------:R-:W-:-:S09]  /*00a0*/  ISETP.GT.U32.AND P0, PT, R11, 0xfffff, PT ;  /* 0x000fffff0b00780c */ /* 0x000fd20003f04070 */
[----:B------:R-:W0:Y:S08]  /*00b0*/  @!P1 LDC.64 R2, c[0x0][0x380] ;  /* 0x0000e000ff029b82 */ /* 0x000e300000000a00 */
[----:B------:R-:W1:Y:S01]  /*00c0*/  @!P0 LDC.64 R4, c[0x0][0x380] ;  /* 0x0000e000ff048b82 */ /* 0x000e620000000a00 */
[----:B0-----:R-:W-:-:S05]  /*00d0*/  @!P1 IMAD.WIDE.U32 R2, R7, 0x4, R2 ;  /* 0x0000000407029825 */ /* 0x001fca00078e0002 */
[----:B--2---:R-:W2:Y:S01]  /*00e0*/  @!P1 LDG.E R13, desc[UR6][R2.64] ;  /* 0x00000006020d9981 */ /* 0x004ea2000c1e1900 */
[----:B-1----:R-:W-:-:S06]  /*00f0*/  @!P0 IMAD.WIDE.U32 R4, R11, 0x4, R4 ;  /* 0x000000040b048825 */ /* 0x002fcc00078e0004 */
[----:B------:R-:W3:Y:S01]  /*0100*/  @!P0 LDG.E R4, desc[UR6][R4.64] ;  /* 0x0000000604048981 */ /* 0x000ee2000c1e1900 */
[----:B------:R-:W0:Y:S01]  /*0110*/  S2UR UR5, SR_CgaCtaId ;  /* 0x00000000000579c3 */ /* 0x000e220000008800 */
[----:B------:R-:W-:Y:S01]  /*0120*/  UMOV UR4, 0x400 ;  /* 0x0000040000047882 */ /* 0x000fe20000000000 */
[----:B------:R-:W-:Y:S01]  /*0130*/  IMAD.MOV.U32 R7, RZ, RZ, RZ ;  /* 0x000000ffff077224 */ /* 0x000fe200078e00ff */
[----:B------:R-:W-:Y:S01]  /*0140*/  ISETP.GE.U32.AND P2, PT, R6, 0x2, PT ;  /* 0x000000020600780c */ /* 0x000fe20003f46070 */
[----:B0-----:R-:W-:-:S06]  /*0150*/  ULEA UR4, UR5, UR4, 0x18 ;  /* 0x0000000405047291 */ /* 0x001fcc000f8ec0ff */
[----:B------:R-:W-:Y:S02]  /*0160*/  LEA R0, R9, UR4, 0x2 ;  /* 0x0000000409007c11 */ /* 0x000fe4000f8e10ff */
[----:B--2---:R-:W-:-:S03]  /*0170*/  @!P1 MOV R7, R13 ;  /* 0x0000000d00079202 */ /* 0x004fc60000000f00 */
[----:B------:R0:W-:Y:S01]  /*0180*/  STS [R0], R13 ;  /* 0x0000000d00007388 */ /* 0x0001e20000000800 */
[----:B------:R-:W-:Y:S01]  /*0190*/  ISETP.NE.AND P1, PT, R9, RZ, PT ;  /* 0x000000ff0900720c */ /* 0x000fe20003f25270 */
[----:B---3--:R-:W-:-:S05]  /*01a0*/  @!P0 FADD R7, R4, R7 ;  /* 0x0000000704078221 */ /* 0x008fca0000000000 */
[----:B------:R0:W-:Y:S01]  /*01b0*/  @!P0 STS [R0], R7 ;  /* 0x0000000700008388 */ /* 0x0001e20000000800 */
[----:B------:R-:W-:Y:S06]  /*01c0*/  BAR.SYNC.DEFER_BLOCKING 0x0 ;  /* 0x0000000000007b1d */ /* 0x000fec0000010000 */
[----:B------:R-:W-:Y:S05]  /*01d0*/  @!P2 BRA `(.L_x_0) ;  /* 0x00000000002ca947 */ /* 0x000fea0003800000 */
.L_x_1:
[----:B------:R-:W-:-:S04]  /*01e0*/  SHF.R.U32.HI R4, RZ, 0x1, R6 ;  /* 0x00000001ff047819 */ /* 0x000fc80000011606 */
[----:B------:R-:W-:-:S13]  /*01f0*/  ISETP.GE.U32.AND P0, PT, R9, R4, PT ;  /* 0x000000040900720c */ /* 0x000fda0003f06070 */
[----:B------:R-:W-:Y:S01]  /*0200*/  @!P0 IMAD R2, R4, 0x4, R0 ;  /* 0x0000000404028824 */ /* 0x000fe200078e0200 */
[----:B------:R-:W-:Y:S05]  /*0210*/  @!P0 LDS R3, [R0] ;  /* 0x0000000000038984 */ /* 0x000fea0000000800 */
[----:B------:R-:W1:Y:S02]  /*0220*/  @!P0 LDS R2, [R2] ;  /* 0x0000000002028984 */ /* 0x000e640000000800 */
[----:B-1----:R-:W-:-:S05]  /*0230*/  @!P0 FADD R3, R2, R3 ;  /* 0x0000000302038221 */ /* 0x002fca0000000000 */
[----:B------:R1:W-:Y:S01]  /*0240*/  @!P0 STS [R0], R3 ;  /* 0x0000000300008388 */ /* 0x0003e20000000800 */
[----:B------:R-:W-:Y:S01]  /*0250*/  BAR.SYNC.DEFER_BLOCKING 0x0 ;  /* 0x0000000000007b1d */ /* 0x000fe20000010000 */
[----:B------:R-:W-:Y:S02]  /*0260*/  ISETP.GT.U32.AND P0, PT, R6, 0x3, PT ;  /* 0x000000030600780c */ /* 0x000fe40003f04070 */
[----:B------:R-:W-:-:S11]  /*0270*/  MOV R6, R4 ;  /* 0x0000000400067202 */ /* 0x000fd60000000f00 */
[----:B-1----:R-:W-:Y:S05]  /*0280*/  @P0 BRA `(.L_x_1) ;  /* 0xfffffffc00d40947 */ /* 0x002fea000383ffff */
.L_x_0:
[----:B------:R-:W-:Y:S05]  /*0290*/  @P1 EXIT ;  /* 0x000000000000194d */ /* 0x000fea0003800000 */
[----:B------:R-:W1:Y:S01]  /*02a0*/  S2UR UR5, SR_CgaCtaId ;  /* 0x00000000000579c3 */ /* 0x000e620000008800 */
[----:B------:R-:W-:-:S07]  /*02b0*/  UMOV UR4, 0x400 ;  /* 0x0000040000047882 */ /* 0x000fce0000000000 */
[----:B------:R-:W2:Y:S01]  /*02c0*/  LDC.64 R2, c[0x0][0x388] ;  /* 0x0000e200ff027b82 */ /* 0x000ea20000000a00 */
[----:B-1----:R-:W-:-:S09]  /*02d0*/  ULEA UR4, UR5, UR4, 0x18 ;  /* 0x0000000405047291 */ /* 0x002fd2000f8ec0ff */
[----:B------:R-:W2:Y:S04]  /*02e0*/  LDS R5, [UR4] ;  /* 0x00000004ff057984 */ /* 0x000ea80008000800 */
[----:B--2---:R-:W-:Y:S01]  /*02f0*/  REDG.E.ADD.F32.FTZ.RN.STRONG.GPU desc[UR6][R2.64], R5 ;  /* 0x00000005020079a6 */ /* 0x004fe2000c12f306 */
[----:B------:R-:W-:Y:S05]  /*0300*/  EXIT ;  /* 0x000000000000794d */ /* 0x000fea0003800000 */
.L_x_2:
[----:B------:R-:W-:-:S00]  /*0310*/  BRA `(.L_x_2) ;  /* 0xfffffffc00fc7947 */ /* 0x000fc0000383ffff */
[----:B------:R-:W-:-:S00]  /*0320*/  NOP ;  /* 0x0000000000007918 */ /* 0x000fc00000000000 */
        /* <DEDUP_REMOVED lines=13> */
.L_x_3:


//--------------------- .nv.shared._Z19multiBlockReductionPfS_ --------------------------
	.section	.nv.shared._Z19multiBlockReductionPfS_,"aw",@nobits
	.sectionflags	@""
	.align	4
.nv.shared._Z19multiBlockReductionPfS_:
	.zero		3072


//--------------------- .nv.shared.reserved.0     --------------------------
	.section	.nv.shared.reserved.0,"aw",@nobits
	.weak		__nv_reservedSMEM_offset_0_alias
	.size		__nv_reservedSMEM_offset_0_alias, 0, 64
	.other		__nv_reservedSMEM_offset_0_alias,@"STO_CUDA_RESERVED_SHARED STV_DEFAULT"
__nv_reservedSMEM_offset_0_alias:
	.zero		0
	.zero		64


//--------------------- .nv.constant0._Z19multiBlockReductionPfS_ --------------------------
	.section	.nv.constant0._Z19multiBlockReductionPfS_,"a",@progbits
	.sectionflags	@""
	.align	4
.nv.constant0._Z19multiBlockReductionPfS_:
	.zero		912


//--------------------- SYMBOLS --------------------------

	.type		.nv.reservedSmem.offset0,@object
	.size		.nv.reservedSmem.offset0,0x4
	.type		.nv.reservedSmem.cap,@object
	.size		.nv.reservedSmem.cap,0x4
